	.headerflags	@"EF_CUDA_TEXMODE_UNIFIED EF_CUDA_64BIT_ADDRESS EF_CUDA_ACCELERATORS EF_CUDA_SM90 EF_CUDA_VIRTUAL_SM(EF_CUDA_SM90)"
	.elftype	@"ET_EXEC"


//--------------------- .nv.info                  --------------------------
	.section	.nv.info,"",@"SHT_CUDA_INFO"
	.align	4


	//----- nvinfo : EIATTR_REGCOUNT
	.align		4
        /*0000*/ 	.byte	0x04, 0x2f
        /*0002*/ 	.short	(.L_3 - .L_2)
	.align		4
.L_2:
        /*0004*/ 	.word	index@(triton_poi_fused__native_batch_norm_legit_no_training_leaky_relu_23)
        /*0008*/ 	.word	0x00000010


	//----- nvinfo : EIATTR_MIN_STACK_SIZE
	.align		4
.L_3:
        /*000c*/ 	.byte	0x04, 0x12
        /*000e*/ 	.short	(.L_5 - .L_4)
	.align		4
.L_4:
        /*0010*/ 	.word	index@(triton_poi_fused__native_batch_norm_legit_no_training_leaky_relu_23)
        /*0014*/ 	.word	0x00000000


	//----- nvinfo : EIATTR_FRAME_SIZE
	.align		4
.L_5:
        /*0018*/ 	.byte	0x04, 0x11
        /*001a*/ 	.short	(.L_7 - .L_6)
	.align		4
.L_6:
        /*001c*/ 	.word	index@(triton_poi_fused__native_batch_norm_legit_no_training_leaky_relu_23)
        /*0020*/ 	.word	0x00000000


	//----- nvinfo : EIATTR_MIN_STACK_SIZE
	.align		4
.L_7:
        /*0024*/ 	.byte	0x04, 0x12
        /*0026*/ 	.short	(.L_9 - .L_8)
	.align		4
.L_8:
        /*0028*/ 	.word	index@(triton_poi_fused__native_batch_norm_legit_no_training_leaky_relu_23)
        /*002c*/ 	.word	0x00000000
.L_9:


//--------------------- .nv.info.triton_poi_fused__native_batch_norm_legit_no_training_leaky_relu_23 --------------------------
	.section	.nv.info.triton_poi_fused__native_batch_norm_legit_no_training_leaky_relu_23,"",@"SHT_CUDA_INFO"
	.sectionflags	@""
	.align	4


	//----- nvinfo : EIATTR_CUDA_API_VERSION
	.align		4
        /*0000*/ 	.byte	0x04, 0x37
        /*0002*/ 	.short	(.L_11 - .L_10)
.L_10:
        /*0004*/ 	.word	0x0000007c


	//----- nvinfo : EIATTR_KPARAM_INFO
	.align		4
.L_11:
        /*0008*/ 	.byte	0x04, 0x17
        /*000a*/ 	.short	(.L_13 - .L_12)
.L_12:
        /*000c*/ 	.word	0x00000000
        /*0010*/ 	.short	0x0006
        /*0012*/ 	.short	0x0030
        /*0014*/ 	.byte	0x00, 0xf0, 0x11, 0x00


	//----- nvinfo : EIATTR_KPARAM_INFO
	.align		4
.L_13:
        /*0018*/ 	.byte	0x04, 0x17
        /*001a*/ 	.short	(.L_15 - .L_14)
.L_14:
        /*001c*/ 	.word	0x00000000
        /*0020*/ 	.short	0x0005
        /*0022*/ 	.short	0x0028
        /*0024*/ 	.byte	0x00, 0xf4, 0x21, 0x00


	//----- nvinfo : EIATTR_KPARAM_INFO
	.align		4
.L_15:
        /*0028*/ 	.byte	0x04, 0x17
        /*002a*/ 	.short	(.L_17 - .L_16)
.L_16:
        /*002c*/ 	.word	0x00000000
        /*0030*/ 	.short	0x0004
        /*0032*/ 	.short	0x0020
        /*0034*/ 	.byte	0x00, 0xf4, 0x21, 0x00


	//----- nvinfo : EIATTR_KPARAM_INFO
	.align		4
.L_17:
        /*0038*/ 	.byte	0x04, 0x17
        /*003a*/ 	.short	(.L_19 - .L_18)
.L_18:
        /*003c*/ 	.word	0x00000000
        /*0040*/ 	.short	0x0003
        /*0042*/ 	.short	0x0018
        /*0044*/ 	.byte	0x00, 0xf4, 0x21, 0x00


	//----- nvinfo : EIATTR_KPARAM_INFO
	.align		4
.L_19:
        /*0048*/ 	.byte	0x04, 0x17
        /*004a*/ 	.short	(.L_21 - .L_20)
.L_20:
        /*004c*/ 	.word	0x00000000
        /*0050*/ 	.short	0x0002
        /*0052*/ 	.short	0x0010
        /*0054*/ 	.byte	0x00, 0xf4, 0x21, 0x00


	//----- nvinfo : EIATTR_KPARAM_INFO
	.align		4
.L_21:
        /*0058*/ 	.byte	0x04, 0x17
        /*005a*/ 	.short	(.L_23 - .L_22)
.L_22:
        /*005c*/ 	.word	0x00000000
        /*0060*/ 	.short	0x0001
        /*0062*/ 	.short	0x0008
        /*0064*/ 	.byte	0x00, 0xf4, 0x21, 0x00


	//----- nvinfo : EIATTR_KPARAM_INFO
	.align		4
.L_23:
        /*0068*/ 	.byte	0x04, 0x17
        /*006a*/ 	.short	(.L_25 - .L_24)
.L_24:
        /*006c*/ 	.word	0x00000000
        /*0070*/ 	.short	0x0000
        /*0072*/ 	.short	0x0000
        /*0074*/ 	.byte	0x00, 0xf4, 0x21, 0x00


	//----- nvinfo : EIATTR_SPARSE_MMA_MASK
	.align		4
.L_25:
        /*0078*/ 	.byte	0x03, 0x50
        /*007a*/ 	.short	0x0000


	//----- nvinfo : EIATTR_MAXREG_COUNT
	.align		4
        /*007c*/ 	.byte	0x03, 0x1b
        /*007e*/ 	.short	0x00ff


	//----- nvinfo : EIATTR_EXIT_INSTR_OFFSETS
	.align		4
        /*0080*/ 	.byte	0x04, 0x1c
        /*0082*/ 	.short	(.L_27 - .L_26)


	//   ....[0]....
.L_26:
        /*0084*/ 	.word	0x000003d0


	//----- nvinfo : EIATTR_REQNTID
	.align		4
.L_27:
        /*0088*/ 	.byte	0x04, 0x10
        /*008a*/ 	.short	(.L_29 - .L_28)
.L_28:
        /*008c*/ 	.word	0x00000080
        /*0090*/ 	.word	0x00000001
        /*0094*/ 	.word	0x00000001


	//----- nvinfo : EIATTR_CBANK_PARAM_SIZE
	.align		4
.L_29:
        /*0098*/ 	.byte	0x03, 0x19
        /*009a*/ 	.short	0x0034


	//----- nvinfo : EIATTR_PARAM_CBANK
	.align		4
        /*009c*/ 	.byte	0x04, 0x0a
        /*009e*/ 	.short	(.L_31 - .L_30)
	.align		4
.L_30:
        /*00a0*/ 	.word	index@(.nv.constant0.triton_poi_fused__native_batch_norm_legit_no_training_leaky_relu_23)
        /*00a4*/ 	.short	0x0210
        /*00a6*/ 	.short	0x0034


	//----- nvinfo : EIATTR_SW_WAR
	.align		4
.L_31:
        /*00a8*/ 	.byte	0x04, 0x36
        /*00aa*/ 	.short	(.L_33 - .L_32)
.L_32:
        /*00ac*/ 	.word	0x00000008
.L_33:


//--------------------- .nv.callgraph             --------------------------
	.section	.nv.callgraph,"",@"SHT_CUDA_CALLGRAPH"
	.align	4
	.sectionentsize	8
	.align		4
        /*0000*/ 	.word	0x00000000
	.align		4
        /*0004*/ 	.word	0xffffffff
	.align		4
        /*0008*/ 	.word	0x00000000
	.align		4
        /*000c*/ 	.word	0xfffffffe
	.align		4
        /*0010*/ 	.word	0x00000000
	.align		4
        /*0014*/ 	.word	0xfffffffd
	.align		4
        /*0018*/ 	.word	0x00000000
	.align		4
        /*001c*/ 	.word	0xfffffffc


//--------------------- .nv.constant4             --------------------------
	.section	.nv.constant4,"a",@progbits
	.align	8
	.align		8
.nv.constant4:
        /*0000*/ 	.dword	_$_str
	.align		8
        /*0008*/ 	.dword	_$_str_$_2


//--------------------- .text.triton_poi_fused__native_batch_norm_legit_no_training_leaky_relu_23 --------------------------
	.section	.text.triton_poi_fused__native_batch_norm_legit_no_training_leaky_relu_23,"ax",@progbits
	.align	128
        .global         triton_poi_fused__native_batch_norm_legit_no_training_leaky_relu_23
        .type           triton_poi_fused__native_batch_norm_legit_no_training_leaky_relu_23,@function
        .size           triton_poi_fused__native_batch_norm_legit_no_training_leaky_relu_23,(.L_x_1 - triton_poi_fused__native_batch_norm_legit_no_training_leaky_relu_23)
        .other          triton_poi_fused__native_batch_norm_legit_no_training_leaky_relu_23,@"STO_CUDA_ENTRY STV_DEFAULT"
triton_poi_fused__native_batch_norm_legit_no_training_leaky_relu_23:
.text.triton_poi_fused__native_batch_norm_legit_no_training_leaky_relu_23:
[----:B------:R-:W-:Y:S01]  /*0000*/  LDC R1, c[0x0][0x28] ;  /* 0x00000a00ff017b82 */ /* 0x000fe20000000800 */
[----:B------:R-:W1:Y:S07]  /*0010*/  S2R R0, SR_TID.X ;  /* 0x0000000000007919 */ /* 0x000e6e0000002100 */
[----:B------:R-:W2:Y:S01]  /*0020*/  LDC.64 R2, c[0x0][0x228] ;  /* 0x00008a00ff027b82 */ /* 0x000ea20000000a00 */
[----:B------:R-:W-:Y:S01]  /*0030*/  ULDC.64 UR4, c[0x0][0x208] ;  /* 0x0000820000047ab9 */ /* 0x000fe20000000a00 */
[----:B------:R-:W3:Y:S06]  /*0040*/  S2R R7, SR_CTAID.X ;  /* 0x0000000000077919 */ /* 0x000eec0000002500 */
[----:B------:R-:W4:Y:S08]  /*0050*/  LDC.64 R8, c[0x0][0x230] ;  /* 0x00008c00ff087b82 */ /* 0x000f300000000a00 */
[----:B------:R-:W5:Y:S01]  /*0060*/  LDC.64 R10, c[0x0][0x238] ;  /* 0x00008e00ff0a7b82 */ /* 0x000f620000000a00 */
[----:B-1----:R-:W-:-:S02]  /*0070*/  SHF.L.U32 R0, R0, 0x1, RZ ;  /* 0x0000000100007819 */ /* 0x002fc400000006ff */
[----:B---3--:R-:W-:Y:S02]  /*0080*/  SHF.R.S32.HI R5, RZ, 0x17, R7 ;  /* 0x00000017ff057819 */ /* 0x008fe40000011407 */
[----:B------:R-:W-:Y:S02]  /*0090*/  LOP3.LUT R0, R0, 0xfe, RZ, 0xc0, !PT ;  /* 0x000000fe00007812 */ /* 0x000fe400078ec0ff */
[----:B------:R-:W-:Y:S02]  /*00a0*/  SGXT R5, R5, 0x1 ;  /* 0x000000010505781a */ /* 0x000fe40000000200 */
[----:B------:R-:W-:Y:S02]  /*00b0*/  LEA R0, R7, R0, 0x8 ;  /* 0x0000000007007211 */ /* 0x000fe400078e40ff */
[----:B------:R-:W1:Y:S02]  /*00c0*/  LDC.64 R6, c[0x0][0x220] ;  /* 0x00008800ff067b82 */ /* 0x000e640000000a00 */
[----:B------:R-:W-:-:S04]  /*00d0*/  LEA.HI R5, R5, R0, RZ, 0x8 ;  /* 0x0000000005057211 */ /* 0x000fc800078f40ff */
[----:B------:R-:W-:-:S04]  /*00e0*/  LOP3.LUT R5, R5, 0xffffff00, RZ, 0xc0, !PT ;  /* 0xffffff0005057812 */ /* 0x000fc800078ec0ff */
[----:B------:R-:W-:Y:S02]  /*00f0*/  IADD3 R13, R0, -R5, RZ ;  /* 0x80000005000d7210 */ /* 0x000fe40007ffe0ff */
[----:B------:R-:W3:Y:S03]  /*0100*/  LDC.64 R4, c[0x0][0x218] ;  /* 0x00008600ff047b82 */ /* 0x000ee60000000a00 */
[----:B--2---:R-:W-:-:S06]  /*0110*/  IMAD.WIDE R2, R13, 0x4, R2 ;  /* 0x000000040d027825 */ /* 0x004fcc00078e0202 */
[----:B------:R-:W2:Y:S01]  /*0120*/  LDG.E.EL.64 R2, desc[UR4][R2.64] ;  /* 0x0000000402027981 */ /* 0x000ea2000c2e1b00 */
[----:B-1----:R-:W-:-:S06]  /*0130*/  IMAD.WIDE R6, R13, 0x4, R6 ;  /* 0x000000040d067825 */ /* 0x002fcc00078e0206 */
[----:B------:R-:W2:Y:S01]  /*0140*/  LDG.E.EL.64 R6, desc[UR4][R6.64] ;  /* 0x0000000406067981 */ /* 0x000ea2000c2e1b00 */
[----:B---3--:R-:W-:-:S06]  /*0150*/  IMAD.WIDE R4, R0, 0x4, R4 ;  /* 0x0000000400047825 */ /* 0x008fcc00078e0204 */
[----:B------:R-:W3:Y:S01]  /*0160*/  LDG.E.64 R4, desc[UR4][R4.64] ;  /* 0x0000000404047981 */ /* 0x000ee2000c1e1b00 */
[----:B----4-:R-:W-:-:S04]  /*0170*/  IMAD.WIDE R8, R13, 0x4, R8 ;  /* 0x000000040d087825 */ /* 0x010fc800078e0208 */
[----:B-----5:R-:W-:Y:S02]  /*0180*/  IMAD.WIDE R10, R13, 0x4, R10 ;  /* 0x000000040d0a7825 */ /* 0x020fe400078e020a */
[----:B------:R-:W4:Y:S04]  /*0190*/  LDG.E.EL.64 R8, desc[UR4][R8.64] ;  /* 0x0000000408087981 */ /* 0x000f28000c2e1b00 */
[----:B------:R-:W4:Y:S01]  /*01a0*/  LDG.E.EL.64 R10, desc[UR4][R10.64] ;  /* 0x000000040a0a7981 */ /* 0x000f22000c2e1b00 */
[----:B--2---:R-:W-:Y:S01]  /*01b0*/  FADD R2, R2, 9.9999997473787516356e-06 ;  /* 0x3727c5ac02027421 */ /* 0x004fe20000000000 */
[----:B------:R-:W-:-:S03]  /*01c0*/  FADD R3, R3, 9.9999997473787516356e-06 ;  /* 0x3727c5ac03037421 */ /* 0x000fc60000000000 */
[----:B------:R-:W1:Y:S08]  /*01d0*/  MUFU.SQRT R12, R2 ;  /* 0x00000002000c7308 */ /* 0x000e700000002000 */
[----:B------:R-:W2:Y:S01]  /*01e0*/  MUFU.SQRT R13, R3 ;  /* 0x00000003000d7308 */ /* 0x000ea20000002000 */
[C---:B-1----:R-:W-:Y:S02]  /*01f0*/  FSETP.GT.AND P0, PT, R12.reuse, 8.50705917302346158658e+37, PT ;  /* 0x7e8000000c00780b */ /* 0x042fe40003f04000 */
[----:B------:R-:W-:-:S02]  /*0200*/  FSETP.GEU.AND P2, PT, R12, 1.175494350822287508e-38, PT ;  /* 0x008000000c00780b */ /* 0x000fc40003f4e000 */
[C---:B--2---:R-:W-:Y:S02]  /*0210*/  FSETP.GT.AND P1, PT, R13.reuse, 8.50705917302346158658e+37, PT ;  /* 0x7e8000000d00780b */ /* 0x044fe40003f24000 */
[----:B------:R-:W-:-:S07]  /*0220*/  FSETP.GEU.AND P3, PT, R13, 1.175494350822287508e-38, PT ;  /* 0x008000000d00780b */ /* 0x000fce0003f6e000 */
[----:B------:R-:W-:Y:S01]  /*0230*/  @P0 FMUL R12, R12, 0.25 ;  /* 0x3e8000000c0c0820 */ /* 0x000fe20000400000 */
[----:B------:R-:W-:-:S03]  /*0240*/  HFMA2.MMA R2, -RZ, RZ, 1.625, 0 ;  /* 0x3e800000ff027435 */ /* 0x000fc600000001ff */
[----:B------:R-:W-:Y:S01]  /*0250*/  @!P2 FMUL R12, R12, 16777216 ;  /* 0x4b8000000c0ca820 */ /* 0x000fe20000400000 */
[----:B------:R-:W-:-:S04]  /*0260*/  @P1 FMUL R13, R13, 0.25 ;  /* 0x3e8000000d0d1820 */ /* 0x000fc80000400000 */
[----:B------:R-:W-:Y:S01]  /*0270*/  @!P3 FMUL R13, R13, 16777216 ;  /* 0x4b8000000d0db820 */ /* 0x000fe20000400000 */
[----:B------:R-:W1:Y:S01]  /*0280*/  MUFU.RCP R12, R12 ;  /* 0x0000000c000c7308 */ /* 0x000e620000001000 */
[----:B------:R-:W-:-:S07]  /*0290*/  FSEL R3, R2, 1, P0 ;  /* 0x3f80000002037808 */ /* 0x000fce0000000000 */
[----:B------:R-:W2:Y:S01]  /*02a0*/  MUFU.RCP R13, R13 ;  /* 0x0000000d000d7308 */ /* 0x000ea20000001000 */
[----:B------:R-:W-:Y:S01]  /*02b0*/  FSEL R2, R2, 1, P1 ;  /* 0x3f80000002027808 */ /* 0x000fe20000800000 */
[----:B------:R-:W-:Y:S01]  /*02c0*/  @!P2 FMUL R3, R3, 16777216 ;  /* 0x4b8000000303a820 */ /* 0x000fe20000400000 */
[----:B---3--:R-:W-:-:S03]  /*02d0*/  FADD R5, R5, -R7 ;  /* 0x8000000705057221 */ /* 0x008fc60000000000 */
[----:B------:R-:W-:Y:S01]  /*02e0*/  @!P3 FMUL R2, R2, 16777216 ;  /* 0x4b8000000202b820 */ /* 0x000fe20000400000 */
[----:B------:R-:W-:Y:S01]  /*02f0*/  FADD R4, R4, -R6 ;  /* 0x8000000604047221 */ /* 0x000fe20000000000 */
[----:B-1----:R-:W-:Y:S02]  /*0300*/  FMUL R7, R12, R3 ;  /* 0x000000030c077220 */ /* 0x002fe40000400000 */
[----:B--2---:R-:W-:Y:S02]  /*0310*/  FMUL R6, R13, R2 ;  /* 0x000000020d067220 */ /* 0x004fe40000400000 */
[----:B------:R-:W1:Y:S01]  /*0320*/  LDC.64 R2, c[0x0][0x210] ;  /* 0x00008400ff027b82 */ /* 0x000e620000000a00 */
[----:B------:R-:W-:Y:S01]  /*0330*/  FMUL R7, R4, R7 ;  /* 0x0000000704077220 */ /* 0x000fe20000400000 */
[----:B------:R-:W-:-:S03]  /*0340*/  FMUL R6, R5, R6 ;  /* 0x0000000605067220 */ /* 0x000fc60000400000 */
[----:B----4-:R-:W-:Y:S01]  /*0350*/  FFMA R8, R8, R7, R10 ;  /* 0x0000000708087223 */ /* 0x010fe2000000000a */
[----:B------:R-:W-:-:S04]  /*0360*/  FFMA R9, R9, R6, R11 ;  /* 0x0000000609097223 */ /* 0x000fc8000000000b */
[----:B------:R-:W-:Y:S02]  /*0370*/  FSETP.GT.AND P0, PT, R8, RZ, PT ;  /* 0x000000ff0800720b */ /* 0x000fe40003f04000 */
[----:B------:R-:W-:-:S11]  /*0380*/  FSETP.GT.AND P1, PT, R9, RZ, PT ;  /* 0x000000ff0900720b */ /* 0x000fd60003f24000 */
[----:B------:R-:W-:Y:S01]  /*0390*/  @!P0 FMUL R8, R8, 0.10000000149011611938 ;  /* 0x3dcccccd08088820 */ /* 0x000fe20000400000 */
[----:B-1----:R-:W-:-:S04]  /*03a0*/  IMAD.WIDE R2, R0, 0x4, R2 ;  /* 0x0000000400027825 */ /* 0x002fc800078e0202 */
[----:B------:R-:W-:-:S05]  /*03b0*/  @!P1 FMUL R9, R9, 0.10000000149011611938 ;  /* 0x3dcccccd09099820 */ /* 0x000fca0000400000 */
[----:B------:R-:W-:Y:S01]  /*03c0*/  STG.E.64 desc[UR4][R2.64], R8 ;  /* 0x0000000802007986 */ /* 0x000fe2000c101b04 */
[----:B------:R-:W-:Y:S05]  /*03d0*/  EXIT ;  /* 0x000000000000794d */ /* 0x000fea0003800000 */
.L_x_0:
[----:B------:R-:W-:-:S00]  /*03e0*/  BRA `(.L_x_0) ;  /* 0xfffffffc00fc7947 */ /* 0x000fc0000383ffff */
[----:B------:R-:W-:-:S00]  /*03f0*/  NOP ;  /* 0x0000000000007918 */ /* 0x000fc00000000000 */
        /* <DEDUP_REMOVED lines=8> */
.L_x_1:


//--------------------- .nv.global.init           --------------------------
	.section	.nv.global.init,"aw",@progbits
.nv.global.init:
	.type		_$_str,@object
	.size		_$_str,(_$_str_$_2 - _$_str)
_$_str:
        /*0000*/ 	.byte	0x5f, 0x5f, 0x43, 0x55, 0x44, 0x41, 0x5f, 0x46, 0x54, 0x5a, 0x00
	.type		_$_str_$_2,@object
	.size		_$_str_$_2,(.L_1 - _$_str_$_2)
_$_str_$_2:
        /*000b*/ 	.byte	0x5f, 0x5f, 0x43, 0x55, 0x44, 0x41, 0x5f, 0x50, 0x52, 0x45, 0x43, 0x5f, 0x53, 0x51, 0x52, 0x54
        /*001b*/ 	.byte	0x00
.L_1:


//--------------------- .nv.constant0.triton_poi_fused__native_batch_norm_legit_no_training_leaky_relu_23 --------------------------
	.section	.nv.constant0.triton_poi_fused__native_batch_norm_legit_no_training_leaky_relu_23,"a",@progbits
	.sectionflags	@""
	.align	4
.nv.constant0.triton_poi_fused__native_batch_norm_legit_no_training_leaky_relu_23:
	.zero		580
